	.headerflags	@"EF_CUDA_TEXMODE_UNIFIED EF_CUDA_64BIT_ADDRESS EF_CUDA_SM89 EF_CUDA_VIRTUAL_SM(EF_CUDA_SM89)"
	.elftype	@"ET_EXEC"


//--------------------- .nv.info                  --------------------------
	.section	.nv.info,"",@"SHT_CUDA_INFO"
	.align	4


	//----- nvinfo : EIATTR_REGCOUNT
	.align		4
        /*0000*/ 	.byte	0x04, 0x2f
        /*0002*/ 	.short	(.L_2 - .L_1)
	.align		4
.L_1:
        /*0004*/ 	.word	index@(triton__0d1d2d3d4d5d6de7)
        /*0008*/ 	.word	0x00000028


	//----- nvinfo : EIATTR_MAX_STACK_SIZE
	.align		4
.L_2:
        /*000c*/ 	.byte	0x04, 0x23
        /*000e*/ 	.short	(.L_4 - .L_3)
	.align		4
.L_3:
        /*0010*/ 	.word	index@(triton__0d1d2d3d4d5d6de7)
        /*0014*/ 	.word	0x00000000


	//----- nvinfo : EIATTR_MIN_STACK_SIZE
	.align		4
.L_4:
        /*0018*/ 	.byte	0x04, 0x12
        /*001a*/ 	.short	(.L_6 - .L_5)
	.align		4
.L_5:
        /*001c*/ 	.word	index@(triton__0d1d2d3d4d5d6de7)
        /*0020*/ 	.word	0x00000000


	//----- nvinfo : EIATTR_FRAME_SIZE
	.align		4
.L_6:
        /*0024*/ 	.byte	0x04, 0x11
        /*0026*/ 	.short	(.L_8 - .L_7)
	.align		4
.L_7:
        /*0028*/ 	.word	index@(triton__0d1d2d3d4d5d6de7)
        /*002c*/ 	.word	0x00000000
.L_8:


//--------------------- .nv.info.triton__0d1d2d3d4d5d6de7 --------------------------
	.section	.nv.info.triton__0d1d2d3d4d5d6de7,"",@"SHT_CUDA_INFO"
	.align	4


	//----- nvinfo : EIATTR_CUDA_API_VERSION
	.align		4
        /*0000*/ 	.byte	0x04, 0x37
        /*0002*/ 	.short	(.L_10 - .L_9)
.L_9:
        /*0004*/ 	.word	0x0000007b


	//----- nvinfo : EIATTR_PARAM_CBANK
	.align		4
.L_10:
        /*0008*/ 	.byte	0x04, 0x0a
        /*000a*/ 	.short	(.L_12 - .L_11)
	.align		4
.L_11:
        /*000c*/ 	.word	index@(.nv.constant0.triton__0d1d2d3d4d5d6de7)
        /*0010*/ 	.short	0x0160
        /*0012*/ 	.short	0x0038


	//----- nvinfo : EIATTR_CBANK_PARAM_SIZE
	.align		4
.L_12:
        /*0014*/ 	.byte	0x03, 0x19
        /*0016*/ 	.short	0x0038


	//----- nvinfo : EIATTR_KPARAM_INFO
	.align		4
        /*0018*/ 	.byte	0x04, 0x17
        /*001a*/ 	.short	(.L_14 - .L_13)
.L_13:
        /*001c*/ 	.word	0x00000000
        /*0020*/ 	.short	0x0007
        /*0022*/ 	.short	0x0034
        /*0024*/ 	.byte	0x00, 0xf0, 0x11, 0x00


	//----- nvinfo : EIATTR_KPARAM_INFO
	.align		4
.L_14:
        /*0028*/ 	.byte	0x04, 0x17
        /*002a*/ 	.short	(.L_16 - .L_15)
.L_15:
        /*002c*/ 	.word	0x00000000
        /*0030*/ 	.short	0x0006
        /*0032*/ 	.short	0x0030
        /*0034*/ 	.byte	0x00, 0xf0, 0x11, 0x00


	//----- nvinfo : EIATTR_KPARAM_INFO
	.align		4
.L_16:
        /*0038*/ 	.byte	0x04, 0x17
        /*003a*/ 	.short	(.L_18 - .L_17)
.L_17:
        /*003c*/ 	.word	0x00000000
        /*0040*/ 	.short	0x0005
        /*0042*/ 	.short	0x0028
        /*0044*/ 	.byte	0x00, 0xf0, 0x21, 0x00


	//----- nvinfo : EIATTR_KPARAM_INFO
	.align		4
.L_18:
        /*0048*/ 	.byte	0x04, 0x17
        /*004a*/ 	.short	(.L_20 - .L_19)
.L_19:
        /*004c*/ 	.word	0x00000000
        /*0050*/ 	.short	0x0004
        /*0052*/ 	.short	0x0020
        /*0054*/ 	.byte	0x00, 0xf0, 0x21, 0x00


	//----- nvinfo : EIATTR_KPARAM_INFO
	.align		4
.L_20:
        /*0058*/ 	.byte	0x04, 0x17
        /*005a*/ 	.short	(.L_22 - .L_21)
.L_21:
        /*005c*/ 	.word	0x00000000
        /*0060*/ 	.short	0x0003
        /*0062*/ 	.short	0x0018
        /*0064*/ 	.byte	0x00, 0xf0, 0x21, 0x00


	//----- nvinfo : EIATTR_KPARAM_INFO
	.align		4
.L_22:
        /*0068*/ 	.byte	0x04, 0x17
        /*006a*/ 	.short	(.L_24 - .L_23)
.L_23:
        /*006c*/ 	.word	0x00000000
        /*0070*/ 	.short	0x0002
        /*0072*/ 	.short	0x0010
        /*0074*/ 	.byte	0x00, 0xf0, 0x21, 0x00


	//----- nvinfo : EIATTR_KPARAM_INFO
	.align		4
.L_24:
        /*0078*/ 	.byte	0x04, 0x17
        /*007a*/ 	.short	(.L_26 - .L_25)
.L_25:
        /*007c*/ 	.word	0x00000000
        /*0080*/ 	.short	0x0001
        /*0082*/ 	.short	0x0008
        /*0084*/ 	.byte	0x00, 0xf0, 0x21, 0x00


	//----- nvinfo : EIATTR_KPARAM_INFO
	.align		4
.L_26:
        /*0088*/ 	.byte	0x04, 0x17
        /*008a*/ 	.short	(.L_28 - .L_27)
.L_27:
        /*008c*/ 	.word	0x00000000
        /*0090*/ 	.short	0x0000
        /*0092*/ 	.short	0x0000
        /*0094*/ 	.byte	0x00, 0xf0, 0x21, 0x00


	//----- nvinfo : EIATTR_MAXREG_COUNT
	.align		4
.L_28:
        /*0098*/ 	.byte	0x03, 0x1b
        /*009a*/ 	.short	0x00ff


	//----- nvinfo : EIATTR_EXIT_INSTR_OFFSETS
	.align		4
        /*009c*/ 	.byte	0x04, 0x1c
        /*009e*/ 	.short	(.L_30 - .L_29)


	//   ....[0]....
.L_29:
        /*00a0*/ 	.word	0x00001a50


	//   ....[1]....
        /*00a4*/ 	.word	0x00001a70


	//----- nvinfo : EIATTR_CTAIDZ_USED
	.align		4
.L_30:
        /*00a8*/ 	.byte	0x01, 0x04
	.zero		2


	//----- nvinfo : EIATTR_MAX_THREADS
	.align		4
        /*00ac*/ 	.byte	0x04, 0x05
        /*00ae*/ 	.short	(.L_32 - .L_31)
.L_31:
        /*00b0*/ 	.word	0x00000080
        /*00b4*/ 	.word	0x00000001
        /*00b8*/ 	.word	0x00000001
.L_32:


//--------------------- .nv.rel.action            --------------------------
	.section	.nv.rel.action,"",@"SHT_CUDA_RELOCINFO"
	.align	8
	.sectionentsize	8
        /*0000*/ 	.byte	0x73, 0x00, 0x00, 0x00, 0x00, 0x00, 0x00, 0x00, 0x00, 0x00, 0x00, 0x11, 0x25, 0x00, 0x05, 0x36


//--------------------- .nv.constant0.triton__0d1d2d3d4d5d6de7 --------------------------
	.section	.nv.constant0.triton__0d1d2d3d4d5d6de7,"a",@progbits
	.align	4
.nv.constant0.triton__0d1d2d3d4d5d6de7:
	.zero		408


//--------------------- .text.triton__0d1d2d3d4d5d6de7 --------------------------
	.section	.text.triton__0d1d2d3d4d5d6de7,"ax",@progbits
	.sectionflags	@"SHF_BARRIERS=1"
	.sectioninfo	@"SHI_REGISTERS=40"
	.align	128
        .global         triton__0d1d2d3d4d5d6de7
        .type           triton__0d1d2d3d4d5d6de7,@function
        .size           triton__0d1d2d3d4d5d6de7,(.L_x_1 - triton__0d1d2d3d4d5d6de7)
        .other          triton__0d1d2d3d4d5d6de7,@"STO_CUDA_ENTRY STV_DEFAULT"
triton__0d1d2d3d4d5d6de7:
.text.triton__0d1d2d3d4d5d6de7:
[----:B------:R-:W-:-:S02]  /*0000*/  MOV R1, c[0x0][0x28] ;  /* 0x00000a0000017a02 */ /* 0x000fc40000000f00 */
[----:B------:R-:W0:Y:S01]  /*0010*/  S2R R0, SR_CTAID.Z ;  /* 0x0000000000007919 */ /* 0x000e220000002700 */
[----:B------:R-:W1:Y:S01]  /*0020*/  S2UR UR4, SR_CTAID.Y ;  /* 0x00000000000479c3 */ /* 0x000e620000002600 */
[----:B------:R-:W-:Y:S02]  /*0030*/  PRMT R11, RZ, 0x7610, R11 ;  /* 0x00007610ff0b7816 */ /* 0x000fe4000000000b */
[----:B------:R-:W2:Y:S01]  /*0040*/  S2R R3, SR_TID.X ;  /* 0x0000000000037919 */ /* 0x000ea20000002100 */
[----:B------:R-:W-:Y:S02]  /*0050*/  PRMT R30, RZ, 0x7610, R30 ;  /* 0x00007610ff1e7816 */ /* 0x000fe4000000001e */
[----:B------:R-:W-:Y:S01]  /*0060*/  PRMT R31, RZ, 0x7610, R31 ;  /* 0x00007610ff1f7816 */ /* 0x000fe2000000001f */
[----:B------:R-:W3:Y:S01]  /*0070*/  S2R R2, SR_CTAID.X ;  /* 0x0000000000027919 */ /* 0x000ee20000002500 */
[----:B0-----:R-:W-:Y:S02]  /*0080*/  IADD3 R0, R0, 0x1, RZ ;  /* 0x0000000100007810 */ /* 0x001fe40007ffe0ff */
[----:B--2---:R-:W-:-:S03]  /*0090*/  LOP3.LUT R3, R3, 0x7f, RZ, 0xc0, !PT ;  /* 0x0000007f03037812 */ /* 0x004fc600078ec0ff */
[----:B-1----:R-:W-:Y:S01]  /*00a0*/  IMAD R0, R0, UR4, RZ ;  /* 0x0000000400007c24 */ /* 0x002fe2000f8e02ff */
[----:B------:R-:W-:Y:S01]  /*00b0*/  ULDC.64 UR4, c[0x0][0x118] ;  /* 0x0000460000047ab9 */ /* 0x000fe20000000a00 */
[----:B---3--:R-:W-:-:S03]  /*00c0*/  ISETP.GE.AND P0, PT, R2, 0xa8c, PT ;  /* 0x00000a8c0200780c */ /* 0x008fc60003f06270 */
[----:B------:R-:W-:Y:S02]  /*00d0*/  SHF.L.U32 R36, R0, 0xa, RZ ;  /* 0x0000000a00247819 */ /* 0x000fe400000006ff */
[----:B------:R-:W-:Y:S02]  /*00e0*/  MOV R0, 0x2 ;  /* 0x0000000200007802 */ /* 0x000fe40000000f00 */
[C---:B------:R-:W-:Y:S02]  /*00f0*/  LOP3.LUT R7, R36.reuse, R3, RZ, 0xfc, !PT ;  /* 0x0000000324077212 */ /* 0x040fe400078efcff */
[----:B------:R-:W-:Y:S02]  /*0100*/  LOP3.LUT R6, R36, 0x80, R3, 0xfe, !PT ;  /* 0x0000008024067812 */ /* 0x000fe400078efe03 */
[C---:B------:R-:W-:Y:S01]  /*0110*/  ISETP.LT.AND P1, PT, R7.reuse, 0x1b80, !P0 ;  /* 0x00001b800700780c */ /* 0x040fe20004721270 */
[----:B------:R-:W-:Y:S01]  /*0120*/  IMAD.HI R4, R7, 0x66666667, RZ ;  /* 0x6666666707047827 */ /* 0x000fe200078e02ff */
[----:B------:R-:W-:-:S02]  /*0130*/  ISETP.LT.AND P2, PT, R6, 0x1b80, !P0 ;  /* 0x00001b800600780c */ /* 0x000fc40004741270 */
[----:B------:R-:W-:Y:S01]  /*0140*/  LOP3.LUT R5, R36, 0x100, R3, 0xfe, !PT ;  /* 0x0000010024057812 */ /* 0x000fe200078efe03 */
[----:B------:R-:W-:Y:S01]  /*0150*/  IMAD R9, R7, 0xa8c, R2 ;  /* 0x00000a8c07097824 */ /* 0x000fe200078e0202 */
[----:B------:R-:W-:Y:S01]  /*0160*/  SHF.R.U32.HI R17, RZ, 0x1f, R4 ;  /* 0x0000001fff117819 */ /* 0x000fe20000011604 */
[----:B------:R-:W-:Y:S01]  /*0170*/  IMAD.HI R10, R6, 0x66666667, RZ ;  /* 0x66666667060a7827 */ /* 0x000fe200078e02ff */
[----:B------:R-:W-:-:S03]  /*0180*/  ISETP.LT.AND P3, PT, R5, 0x1b80, !P0 ;  /* 0x00001b800500780c */ /* 0x000fc60004761270 */
[----:B------:R-:W-:Y:S02]  /*0190*/  IMAD R13, R6, 0xa8c, R2 ;  /* 0x00000a8c060d7824 */ /* 0x000fe400078e0202 */
[-C--:B------:R-:W-:Y:S01]  /*01a0*/  IMAD.WIDE R8, R9, R0.reuse, c[0x0][0x160] ;  /* 0x0000580009087625 */ /* 0x080fe200078e0200 */
[----:B------:R-:W-:Y:S02]  /*01b0*/  SHF.R.U32.HI R19, RZ, 0x1f, R10 ;  /* 0x0000001fff137819 */ /* 0x000fe4000001160a */
[----:B------:R-:W-:Y:S01]  /*01c0*/  LEA.HI.SX32 R4, R4, R17, 0x19 ;  /* 0x0000001104047211 */ /* 0x000fe200078fcaff */
[----:B------:R-:W-:Y:S01]  /*01d0*/  IMAD.HI R29, R5, 0x66666667, RZ ;  /* 0x66666667051d7827 */ /* 0x000fe200078e02ff */
[----:B------:R0:W2:Y:S01]  /*01e0*/  @P1 LDG.E.EL.U16 R11, [R8.64] ;  /* 0x00000004080b1981 */ /* 0x0000a2000c2e1500 */
[----:B------:R-:W-:Y:S02]  /*01f0*/  LOP3.LUT R22, R36, 0x280, R3, 0xfe, !PT ;  /* 0x0000028024167812 */ /* 0x000fe400078efe03 */
[----:B------:R-:W-:Y:S01]  /*0200*/  IMAD.WIDE R12, R13, R0, c[0x0][0x160] ;  /* 0x000058000d0c7625 */ /* 0x000fe200078e0200 */
[----:B------:R-:W-:-:S03]  /*0210*/  ISETP.GE.AND P1, PT, R7, 0x1b80, PT ;  /* 0x00001b800700780c */ /* 0x000fc60003f26270 */
[----:B------:R-:W-:Y:S01]  /*0220*/  IMAD R15, R5, 0xa8c, R2 ;  /* 0x00000a8c050f7824 */ /* 0x000fe200078e0202 */
[----:B------:R1:W3:Y:S01]  /*0230*/  @P2 LDG.E.EL.U16 R30, [R12.64] ;  /* 0x000000040c1e2981 */ /* 0x0002e2000c2e1500 */
[----:B0-----:R-:W-:Y:S01]  /*0240*/  LEA.HI.SX32 R9, R10, R19, 0x19 ;  /* 0x000000130a097211 */ /* 0x001fe200078fcaff */
[----:B------:R-:W-:Y:S01]  /*0250*/  IMAD R7, R4, -0x140, R7 ;  /* 0xfffffec004077824 */ /* 0x000fe200078e0207 */
[----:B------:R-:W-:Y:S01]  /*0260*/  SHF.R.U32.HI R8, RZ, 0x1f, R29 ;  /* 0x0000001fff087819 */ /* 0x000fe2000001161d */
[----:B------:R-:W-:Y:S01]  /*0270*/  IMAD.WIDE R14, R15, R0, c[0x0][0x160] ;  /* 0x000058000f0e7625 */ /* 0x000fe200078e0200 */
[----:B------:R-:W-:Y:S02]  /*0280*/  ISETP.GE.AND P2, PT, R6, 0x1b80, PT ;  /* 0x00001b800600780c */ /* 0x000fe40003f46270 */
[----:B------:R-:W-:Y:S01]  /*0290*/  LEA.HI.SX32 R29, R29, R8, 0x19 ;  /* 0x000000081d1d7211 */ /* 0x000fe200078fcaff */
[----:B------:R-:W-:Y:S01]  /*02a0*/  IMAD.HI R27, R22, 0x66666667, RZ ;  /* 0x66666667161b7827 */ /* 0x000fe200078e02ff */
[----:B------:R-:W-:Y:S01]  /*02b0*/  LOP3.LUT R20, R36, 0x200, R3, 0xfe, !PT ;  /* 0x0000020024147812 */ /* 0x000fe200078efe03 */
[----:B------:R0:W4:Y:S02]  /*02c0*/  @P3 LDG.E.EL.U16 R31, [R14.64] ;  /* 0x000000040e1f3981 */ /* 0x000124000c2e1500 */
[----:B------:R-:W-:Y:S01]  /*02d0*/  IMAD R6, R9, -0x140, R6 ;  /* 0xfffffec009067824 */ /* 0x000fe200078e0206 */
[----:B------:R-:W-:-:S02]  /*02e0*/  PRMT R7, R7, 0x9910, RZ ;  /* 0x0000991007077816 */ /* 0x000fc400000000ff */
[----:B------:R-:W-:Y:S02]  /*02f0*/  LOP3.LUT R17, R36, 0x180, R3, 0xfe, !PT ;  /* 0x0000018024117812 */ /* 0x000fe400078efe03 */
[----:B------:R-:W-:Y:S01]  /*0300*/  ISETP.GE.AND P3, PT, R5, 0x1b80, PT ;  /* 0x00001b800500780c */ /* 0x000fe20003f66270 */
[----:B------:R-:W-:Y:S01]  /*0310*/  IMAD R5, R29, -0x140, R5 ;  /* 0xfffffec01d057824 */ /* 0x000fe200078e0205 */
[----:B-1----:R-:W-:Y:S01]  /*0320*/  SHF.R.U32.HI R12, RZ, 0x1f, R27 ;  /* 0x0000001fff0c7819 */ /* 0x002fe2000001161b */
[----:B------:R-:W-:Y:S01]  /*0330*/  IMAD.HI R21, R20, 0x66666667, RZ ;  /* 0x6666666714157827 */ /* 0x000fe200078e02ff */
[----:B------:R-:W-:Y:S02]  /*0340*/  PRMT R8, R6, 0x9910, RZ ;  /* 0x0000991006087816 */ /* 0x000fe400000000ff */
[----:B------:R-:W-:Y:S01]  /*0350*/  MOV R6, R7 ;  /* 0x0000000700067202 */ /* 0x000fe20000000f00 */
[----:B------:R-:W-:Y:S01]  /*0360*/  IMAD.HI R18, R17, 0x66666667, RZ ;  /* 0x6666666711127827 */ /* 0x000fe200078e02ff */
[----:B------:R-:W-:-:S02]  /*0370*/  LEA.HI.SX32 R27, R27, R12, 0x19 ;  /* 0x0000000c1b1b7211 */ /* 0x000fc400078fcaff */
[C-C-:B------:R-:W-:Y:S02]  /*0380*/  LOP3.LUT R19, R36.reuse, 0x380, R3.reuse, 0xfe, !PT ;  /* 0x0000038024137812 */ /* 0x140fe400078efe03 */
[----:B------:R-:W-:Y:S02]  /*0390*/  LOP3.LUT R16, R36, 0x300, R3, 0xfe, !PT ;  /* 0x0000030024107812 */ /* 0x000fe400078efe03 */
[----:B------:R-:W-:Y:S01]  /*03a0*/  PRMT R12, R5, 0x9910, RZ ;  /* 0x00009910050c7816 */ /* 0x000fe200000000ff */
[----:B------:R-:W-:Y:S01]  /*03b0*/  IMAD R5, R6, 0x6667, RZ ;  /* 0x0000666706057824 */ /* 0x000fe200078e02ff */
[----:B------:R-:W-:Y:S02]  /*03c0*/  SHF.R.U32.HI R10, RZ, 0x1f, R21 ;  /* 0x0000001fff0a7819 */ /* 0x000fe40000011615 */
[----:B------:R-:W-:Y:S01]  /*03d0*/  MOV R7, R8 ;  /* 0x0000000800077202 */ /* 0x000fe20000000f00 */
[----:B------:R-:W-:Y:S01]  /*03e0*/  IMAD.HI R26, R19, 0x66666667, RZ ;  /* 0x66666667131a7827 */ /* 0x000fe200078e02ff */
[----:B------:R-:W-:-:S02]  /*03f0*/  SHF.R.U32.HI R13, RZ, 0x1f, R18 ;  /* 0x0000001fff0d7819 */ /* 0x000fc40000011612 */
[----:B------:R-:W-:Y:S01]  /*0400*/  LEA.HI.SX32 R21, R21, R10, 0x19 ;  /* 0x0000000a15157211 */ /* 0x000fe200078fcaff */
[----:B------:R-:W-:Y:S01]  /*0410*/  IMAD.HI R23, R16, 0x66666667, RZ ;  /* 0x6666666710177827 */ /* 0x000fe200078e02ff */
[----:B------:R-:W-:-:S03]  /*0420*/  SHF.R.S32.HI R10, RZ, 0x10, R5 ;  /* 0x00000010ff0a7819 */ /* 0x000fc60000011405 */
[----:B------:R-:W-:Y:S01]  /*0430*/  IMAD R6, R7, 0x6667, RZ ;  /* 0x0000666707067824 */ /* 0x000fe200078e02ff */
[----:B------:R-:W-:Y:S01]  /*0440*/  LEA.HI.SX32 R18, R18, R13, 0x19 ;  /* 0x0000000d12127211 */ /* 0x000fe200078fcaff */
[----:B------:R-:W-:Y:S01]  /*0450*/  IMAD R7, R12, 0x6667, RZ ;  /* 0x000066670c077824 */ /* 0x000fe200078e02ff */
[----:B------:R-:W-:Y:S02]  /*0460*/  SHF.R.U32.HI R13, RZ, 0x1f, R26 ;  /* 0x0000001fff0d7819 */ /* 0x000fe4000001161a */
[----:B------:R-:W-:Y:S02]  /*0470*/  SHF.R.U32.HI R8, RZ, 0x1f, R23 ;  /* 0x0000001fff087819 */ /* 0x000fe40000011617 */
[----:B------:R-:W-:Y:S02]  /*0480*/  LOP3.LUT R12, R10, 0xffff, RZ, 0xc0, !PT ;  /* 0x0000ffff0a0c7812 */ /* 0x000fe400078ec0ff */
[----:B------:R-:W-:Y:S02]  /*0490*/  SHF.R.S32.HI R10, RZ, 0x10, R6 ;  /* 0x00000010ff0a7819 */ /* 0x000fe40000011406 */
[----:B------:R-:W-:-:S02]  /*04a0*/  LEA.HI.SX32 R26, R26, R13, 0x19 ;  /* 0x0000000d1a1a7211 */ /* 0x000fc400078fcaff */
[----:B------:R-:W-:Y:S01]  /*04b0*/  LEA.HI.SX32 R23, R23, R8, 0x19 ;  /* 0x0000000817177211 */ /* 0x000fe200078fcaff */
[----:B------:R-:W-:Y:S01]  /*04c0*/  IMAD R8, R18, -0x140, R17 ;  /* 0xfffffec012087824 */ /* 0x000fe200078e0211 */
[----:B------:R-:W-:Y:S02]  /*04d0*/  SHF.R.S32.HI R13, RZ, 0x10, R7 ;  /* 0x00000010ff0d7819 */ /* 0x000fe40000011407 */
[----:B0-----:R-:W-:Y:S01]  /*04e0*/  LOP3.LUT R14, R10, 0xffff, RZ, 0xc0, !PT ;  /* 0x0000ffff0a0e7812 */ /* 0x001fe200078ec0ff */
[----:B------:R-:W-:Y:S01]  /*04f0*/  IMAD R10, R21, -0x140, R20 ;  /* 0xfffffec0150a7824 */ /* 0x000fe200078e0214 */
[----:B------:R-:W-:Y:S02]  /*0500*/  LOP3.LUT R15, R13, 0xffff, RZ, 0xc0, !PT ;  /* 0x0000ffff0d0f7812 */ /* 0x000fe400078ec0ff */
[----:B------:R-:W-:Y:S02]  /*0510*/  SHF.R.U32.HI R12, RZ, 0xf, R12 ;  /* 0x0000000fff0c7819 */ /* 0x000fe4000001160c */
[----:B------:R-:W-:-:S02]  /*0520*/  SHF.R.U32.HI R13, RZ, 0xf, R14 ;  /* 0x0000000fff0d7819 */ /* 0x000fc4000001160e */
[----:B------:R-:W-:Y:S02]  /*0530*/  PRMT R8, R8, 0x9910, RZ ;  /* 0x0000991008087816 */ /* 0x000fe400000000ff */
[----:B------:R-:W-:Y:S02]  /*0540*/  PRMT R10, R10, 0x9910, RZ ;  /* 0x000099100a0a7816 */ /* 0x000fe400000000ff */
[----:B------:R-:W-:Y:S02]  /*0550*/  LEA.HI.SX32 R5, R5, R12, 0xe ;  /* 0x0000000c05057211 */ /* 0x000fe400078f72ff */
[----:B------:R-:W-:Y:S02]  /*0560*/  LEA.HI.SX32 R6, R6, R13, 0xe ;  /* 0x0000000d06067211 */ /* 0x000fe400078f72ff */
[----:B------:R-:W-:Y:S02]  /*0570*/  SHF.R.U32.HI R12, RZ, 0xf, R15 ;  /* 0x0000000fff0c7819 */ /* 0x000fe4000001160f */
[----:B------:R-:W-:-:S02]  /*0580*/  MOV R13, R8 ;  /* 0x00000008000d7202 */ /* 0x000fc40000000f00 */
[----:B------:R-:W-:Y:S01]  /*0590*/  MOV R8, R10 ;  /* 0x0000000a00087202 */ /* 0x000fe20000000f00 */
[----:B------:R-:W-:Y:S01]  /*05a0*/  IMAD R10, R27, -0x140, R22 ;  /* 0xfffffec01b0a7824 */ /* 0x000fe200078e0216 */
[----:B------:R-:W-:Y:S01]  /*05b0*/  LEA.HI.SX32 R7, R7, R12, 0xe ;  /* 0x0000000c07077211 */ /* 0x000fe200078f72ff */
[----:B------:R-:W-:Y:S02]  /*05c0*/  IMAD R12, R23, -0x140, R16 ;  /* 0xfffffec0170c7824 */ /* 0x000fe400078e0210 */
[----:B------:R-:W-:Y:S02]  /*05d0*/  IMAD R8, R8, 0x6667, RZ ;  /* 0x0000666708087824 */ /* 0x000fe400078e02ff */
[----:B------:R-:W-:Y:S01]  /*05e0*/  IMAD R14, R26, -0x140, R19 ;  /* 0xfffffec01a0e7824 */ /* 0x000fe200078e0213 */
[----:B------:R-:W-:Y:S01]  /*05f0*/  PRMT R15, R10, 0x9910, RZ ;  /* 0x000099100a0f7816 */ /* 0x000fe200000000ff */
[----:B------:R-:W-:Y:S01]  /*0600*/  IMAD R13, R13, 0x6667, RZ ;  /* 0x000066670d0d7824 */ /* 0x000fe200078e02ff */
[----:B------:R-:W-:-:S02]  /*0610*/  PRMT R25, R12, 0x9910, RZ ;  /* 0x000099100c197816 */ /* 0x000fc400000000ff */
[----:B------:R-:W-:Y:S02]  /*0620*/  SHF.R.S32.HI R12, RZ, 0x10, R8 ;  /* 0x00000010ff0c7819 */ /* 0x000fe40000011408 */
[----:B------:R-:W-:Y:S02]  /*0630*/  PRMT R28, R14, 0x9910, RZ ;  /* 0x000099100e1c7816 */ /* 0x000fe400000000ff */
[----:B------:R-:W-:Y:S02]  /*0640*/  SHF.R.S32.HI R10, RZ, 0x10, R13 ;  /* 0x00000010ff0a7819 */ /* 0x000fe4000001140d */
[----:B------:R-:W-:Y:S02]  /*0650*/  MOV R14, R15 ;  /* 0x0000000f000e7202 */ /* 0x000fe40000000f00 */
[----:B------:R-:W-:Y:S02]  /*0660*/  LOP3.LUT R12, R12, 0xffff, RZ, 0xc0, !PT ;  /* 0x0000ffff0c0c7812 */ /* 0x000fe400078ec0ff */
[----:B------:R-:W-:Y:S01]  /*0670*/  LOP3.LUT R24, R10, 0xffff, RZ, 0xc0, !PT ;  /* 0x0000ffff0a187812 */ /* 0x000fe200078ec0ff */
[----:B------:R-:W-:Y:S01]  /*0680*/  IMAD R10, R14, 0x6667, RZ ;  /* 0x000066670e0a7824 */ /* 0x000fe200078e02ff */
[----:B------:R-:W-:Y:S01]  /*0690*/  SHF.R.U32.HI R15, RZ, 0xf, R12 ;  /* 0x0000000fff0f7819 */ /* 0x000fe2000001160c */
[----:B------:R-:W-:-:S02]  /*06a0*/  IMAD R14, R28, 0x6667, RZ ;  /* 0x000066671c0e7824 */ /* 0x000fc400078e02ff */
[----:B------:R-:W-:Y:S01]  /*06b0*/  IMAD R12, R25, 0x6667, RZ ;  /* 0x00006667190c7824 */ /* 0x000fe200078e02ff */
[----:B------:R-:W-:Y:S02]  /*06c0*/  LEA.HI.SX32 R8, R8, R15, 0xe ;  /* 0x0000000f08087211 */ /* 0x000fe400078f72ff */
[----:B------:R-:W-:Y:S02]  /*06d0*/  SHF.R.S32.HI R15, RZ, 0x10, R10 ;  /* 0x00000010ff0f7819 */ /* 0x000fe4000001140a */
[----:B------:R-:W-:Y:S02]  /*06e0*/  SHF.R.S32.HI R25, RZ, 0x10, R14 ;  /* 0x00000010ff197819 */ /* 0x000fe4000001140e */
[----:B------:R-:W-:Y:S02]  /*06f0*/  LOP3.LUT R15, R15, 0xffff, RZ, 0xc0, !PT ;  /* 0x0000ffff0f0f7812 */ /* 0x000fe400078ec0ff */
[----:B------:R-:W-:Y:S02]  /*0700*/  SHF.R.U32.HI R24, RZ, 0xf, R24 ;  /* 0x0000000fff187819 */ /* 0x000fe40000011618 */
[----:B------:R-:W-:-:S02]  /*0710*/  LOP3.LUT R25, R25, 0xffff, RZ, 0xc0, !PT ;  /* 0x0000ffff19197812 */ /* 0x000fc400078ec0ff */
[----:B------:R-:W-:Y:S02]  /*0720*/  PRMT R28, R5, 0x9910, RZ ;  /* 0x00009910051c7816 */ /* 0x000fe400000000ff */
[----:B------:R-:W-:Y:S02]  /*0730*/  SHF.R.U32.HI R5, RZ, 0xf, R15 ;  /* 0x0000000fff057819 */ /* 0x000fe4000001160f */
[----:B------:R-:W-:Y:S02]  /*0740*/  LEA.HI.SX32 R13, R13, R24, 0xe ;  /* 0x000000180d0d7211 */ /* 0x000fe400078f72ff */
[----:B------:R-:W-:Y:S02]  /*0750*/  SHF.R.U32.HI R33, RZ, 0xf, R25 ;  /* 0x0000000fff217819 */ /* 0x000fe40000011619 */
[----:B------:R-:W-:Y:S02]  /*0760*/  SHF.R.S32.HI R24, RZ, 0x10, R12 ;  /* 0x00000010ff187819 */ /* 0x000fe4000001140c */
[----:B------:R-:W-:-:S02]  /*0770*/  LEA.HI.SX32 R10, R10, R5, 0xe ;  /* 0x000000050a0a7211 */ /* 0x000fc400078f72ff */
[----:B------:R-:W-:Y:S02]  /*0780*/  MOV R25, R28 ;  /* 0x0000001c00197202 */ /* 0x000fe40000000f00 */
[----:B------:R-:W-:Y:S02]  /*0790*/  LEA.HI.SX32 R5, R14, R33, 0xe ;  /* 0x000000210e057211 */ /* 0x000fe400078f72ff */
[----:B------:R-:W-:Y:S02]  /*07a0*/  LOP3.LUT R24, R24, 0xffff, RZ, 0xc0, !PT ;  /* 0x0000ffff18187812 */ /* 0x000fe400078ec0ff */
[----:B------:R-:W-:Y:S02]  /*07b0*/  PRMT R14, R6, 0x9910, RZ ;  /* 0x00009910060e7816 */ /* 0x000fe400000000ff */
[----:B------:R-:W-:Y:S02]  /*07c0*/  LEA R25, R4, R25, 0x5 ;  /* 0x0000001904197211 */ /* 0x000fe400078e28ff */
[----:B------:R-:W-:-:S02]  /*07d0*/  SHF.R.U32.HI R15, RZ, 0xf, R24 ;  /* 0x0000000fff0f7819 */ /* 0x000fc40000011618 */
[----:B------:R-:W-:Y:S02]  /*07e0*/  MOV R4, 0x4 ;  /* 0x0000000400047802 */ /* 0x000fe40000000f00 */
[----:B------:R-:W-:Y:S02]  /*07f0*/  LEA R9, R9, R14, 0x5 ;  /* 0x0000000e09097211 */ /* 0x000fe400078e28ff */
[----:B------:R-:W-:Y:S02]  /*0800*/  LEA.HI.SX32 R12, R12, R15, 0xe ;  /* 0x0000000f0c0c7211 */ /* 0x000fe400078f72ff */
[----:B------:R-:W-:Y:S01]  /*0810*/  MOV R37, RZ ;  /* 0x000000ff00257202 */ /* 0x000fe20000000f00 */
[-C--:B------:R-:W-:Y:S01]  /*0820*/  IMAD.WIDE R14, R9, R4.reuse, c[0x0][0x170] ;  /* 0x00005c00090e7625 */ /* 0x080fe200078e0204 */
[----:B------:R-:W-:Y:S02]  /*0830*/  PRMT R24, R7, 0x9910, RZ ;  /* 0x0000991007187816 */ /* 0x000fe400000000ff */
[----:B------:R-:W-:Y:S01]  /*0840*/  MOV R35, RZ ;  /* 0x000000ff00237202 */ /* 0x000fe20000000f00 */
[----:B------:R-:W-:Y:S01]  /*0850*/  IMAD.WIDE R6, R25, R4, c[0x0][0x170] ;  /* 0x00005c0019067625 */ /* 0x000fe200078e0204 */
[----:B------:R-:W-:Y:S01]  /*0860*/  PRMT R13, R13, 0x9910, RZ ;  /* 0x000099100d0d7816 */ /* 0x000fe200000000ff */
[----:B------:R0:W5:Y:S01]  /*0870*/  @!P2 LDG.E.EL R37, [R14.64] ;  /* 0x000000040e25a981 */ /* 0x000162000c2e1900 */
[----:B------:R-:W-:-:S02]  /*0880*/  LEA R29, R29, R24, 0x5 ;  /* 0x000000181d1d7211 */ /* 0x000fc400078e28ff */
[----:B------:R-:W-:Y:S01]  /*0890*/  PRMT R10, R10, 0x9910, RZ ;  /* 0x000099100a0a7816 */ /* 0x000fe200000000ff */
[----:B------:R1:W5:Y:S01]  /*08a0*/  @!P1 LDG.E.EL R35, [R6.64] ;  /* 0x0000000406239981 */ /* 0x000362000c2e1900 */
[----:B------:R-:W-:Y:S01]  /*08b0*/  PRMT R8, R8, 0x9910, RZ ;  /* 0x0000991008087816 */ /* 0x000fe200000000ff */
[----:B------:R-:W-:Y:S01]  /*08c0*/  CS2R R32, SRZ ;  /* 0x0000000000207805 */ /* 0x000fe2000001ff00 */
[----:B------:R-:W-:Y:S02]  /*08d0*/  LEA R18, R18, R13, 0x5 ;  /* 0x0000000d12127211 */ /* 0x000fe400078e28ff */
[----:B------:R-:W-:Y:S02]  /*08e0*/  LEA R27, R27, R10, 0x5 ;  /* 0x0000000a1b1b7211 */ /* 0x000fe400078e28ff */
[----:B------:R-:W-:Y:S02]  /*08f0*/  PRMT R34, R12, 0x9910, RZ ;  /* 0x000099100c227816 */ /* 0x000fe400000000ff */
[----:B------:R-:W-:Y:S01]  /*0900*/  LEA R21, R21, R8, 0x5 ;  /* 0x0000000815157211 */ /* 0x000fe200078e28ff */
[-C--:B-1----:R-:W-:Y:S01]  /*0910*/  IMAD.WIDE R6, R29, R4.reuse, c[0x0][0x168] ;  /* 0x00005a001d067625 */ /* 0x082fe200078e0204 */
[----:B------:R-:W-:Y:S01]  /*0920*/  MOV R10, RZ ;  /* 0x000000ff000a7202 */ /* 0x000fe20000000f00 */
[----:B------:R-:W-:Y:S01]  /*0930*/  CS2R R12, SRZ ;  /* 0x00000000000c7805 */ /* 0x000fe2000001ff00 */
[----:B------:R-:W-:Y:S01]  /*0940*/  ISETP.GE.AND P5, PT, R17, 0x1b80, PT ;  /* 0x00001b801100780c */ /* 0x000fe20003fa6270 */
[----:B------:R-:W-:Y:S01]  /*0950*/  IMAD.WIDE R8, R9, R4, c[0x0][0x168] ;  /* 0x00005a0009087625 */ /* 0x000fe200078e0204 */
[----:B------:R-:W-:-:S02]  /*0960*/  ISETP.GE.AND P4, PT, R20, 0x1b80, PT ;  /* 0x00001b801400780c */ /* 0x000fc40003f86270 */
[----:B------:R1:W5:Y:S01]  /*0970*/  @!P3 LDG.E.EL R10, [R6.64] ;  /* 0x00000004060ab981 */ /* 0x000362000c2e1900 */
[-C--:B------:R-:W-:Y:S01]  /*0980*/  IMAD.WIDE R28, R29, R4.reuse, c[0x0][0x170] ;  /* 0x00005c001d1c7625 */ /* 0x080fe200078e0204 */
[----:B------:R-:W-:Y:S02]  /*0990*/  PRMT R5, R5, 0x9910, RZ ;  /* 0x0000991005057816 */ /* 0x000fe400000000ff */
[----:B------:R1:W5:Y:S01]  /*09a0*/  @!P2 LDG.E.EL R33, [R8.64] ;  /* 0x000000040821a981 */ /* 0x000362000c2e1900 */
[----:B------:R-:W-:Y:S01]  /*09b0*/  IMAD.WIDE R24, R25, R4, c[0x0][0x168] ;  /* 0x00005a0019187625 */ /* 0x000fe200078e0204 */
[----:B------:R-:W-:Y:S02]  /*09c0*/  ISETP.GE.AND P2, PT, R16, 0x1b80, PT ;  /* 0x00001b801000780c */ /* 0x000fe40003f46270 */
[----:B------:R1:W5:Y:S01]  /*09d0*/  @!P3 LDG.E.EL R12, [R28.64] ;  /* 0x000000041c0cb981 */ /* 0x000362000c2e1900 */
[----:B------:R-:W-:Y:S01]  /*09e0*/  ISETP.GE.AND P3, PT, R22, 0x1b80, PT ;  /* 0x00001b801600780c */ /* 0x000fe20003f66270 */
[----:B0-----:R-:W-:-:S02]  /*09f0*/  CS2R R14, SRZ ;  /* 0x00000000000e7805 */ /* 0x001fc4000001ff00 */
[----:B------:R0:W5:Y:S01]  /*0a00*/  @!P1 LDG.E.EL R32, [R24.64] ;  /* 0x0000000418209981 */ /* 0x000162000c2e1900 */
[----:B------:R-:W-:Y:S01]  /*0a10*/  ISETP.GE.AND P1, PT, R19, 0x1b80, PT ;  /* 0x00001b801300780c */ /* 0x000fe20003f26270 */
[----:B-1----:R-:W-:Y:S01]  /*0a20*/  IMAD.WIDE R6, R21, R4, c[0x0][0x170] ;  /* 0x00005c0015067625 */ /* 0x002fe200078e0204 */
[----:B------:R-:W-:Y:S02]  /*0a30*/  LEA R23, R23, R34, 0x5 ;  /* 0x0000002217177211 */ /* 0x000fe400078e28ff */
[----:B------:R-:W-:Y:S01]  /*0a40*/  LEA R5, R26, R5, 0x5 ;  /* 0x000000051a057211 */ /* 0x000fe200078e28ff */
[-C--:B------:R-:W-:Y:S01]  /*0a50*/  IMAD.WIDE R8, R27, R4.reuse, c[0x0][0x170] ;  /* 0x00005c001b087625 */ /* 0x080fe200078e0204 */
[----:B------:R1:W5:Y:S03]  /*0a60*/  @!P4 LDG.E.EL R14, [R6.64] ;  /* 0x00000004060ec981 */ /* 0x000366000c2e1900 */
[-C--:B0-----:R-:W-:Y:S01]  /*0a70*/  IMAD.WIDE R24, R18, R4.reuse, c[0x0][0x170] ;  /* 0x00005c0012187625 */ /* 0x081fe200078e0204 */
[----:B------:R0:W5:Y:S04]  /*0a80*/  @!P3 LDG.E.EL R15, [R8.64] ;  /* 0x00000004080fb981 */ /* 0x000168000c2e1900 */
[----:B------:R0:W5:Y:S01]  /*0a90*/  @!P5 LDG.E.EL R13, [R24.64] ;  /* 0x00000004180dd981 */ /* 0x000162000c2e1900 */
[----:B------:R-:W-:-:S04]  /*0aa0*/  IMAD.WIDE R28, R23, R4, c[0x0][0x170] ;  /* 0x00005c00171c7625 */ /* 0x000fc800078e0204 */
[----:B-1----:R-:W-:Y:S01]  /*0ab0*/  IMAD.WIDE R6, R5, R4, c[0x0][0x170] ;  /* 0x00005c0005067625 */ /* 0x002fe200078e0204 */
[----:B0-----:R-:W-:-:S06]  /*0ac0*/  CS2R R24, SRZ ;  /* 0x0000000000187805 */ /* 0x001fcc000001ff00 */
[----:B------:R0:W5:Y:S04]  /*0ad0*/  @!P2 LDG.E.EL R24, [R28.64] ;  /* 0x000000041c18a981 */ /* 0x000168000c2e1900 */
[----:B------:R1:W5:Y:S01]  /*0ae0*/  @!P1 LDG.E.EL R25, [R6.64] ;  /* 0x0000000406199981 */ /* 0x000362000c2e1900 */
[C---:B------:R-:W-:Y:S01]  /*0af0*/  ISETP.LT.AND P6, PT, R17.reuse, 0x1b80, !P0 ;  /* 0x00001b801100780c */ /* 0x040fe200047c1270 */
[----:B------:R-:W-:Y:S01]  /*0b00*/  IMAD R26, R17, 0xa8c, R2 ;  /* 0x00000a8c111a7824 */ /* 0x000fe200078e0202 */
[----:B------:R-:W-:-:S03]  /*0b10*/  PRMT R17, RZ, 0x7610, R17 ;  /* 0x00007610ff117816 */ /* 0x000fc60000000011 */
[----:B0-----:R-:W-:-:S08]  /*0b20*/  IMAD.WIDE R28, R26, R0, c[0x0][0x160] ;  /* 0x000058001a1c7625 */ /* 0x001fd000078e0200 */
[----:B------:R0:W5:Y:S01]  /*0b30*/  @P6 LDG.E.EL.U16 R17, [R28.64] ;  /* 0x000000041c116981 */ /* 0x000162000c2e1500 */
[C---:B------:R-:W-:Y:S01]  /*0b40*/  ISETP.LT.AND P6, PT, R20.reuse, 0x1b80, !P0 ;  /* 0x00001b801400780c */ /* 0x040fe200047c1270 */
[----:B------:R-:W-:Y:S01]  /*0b50*/  IMAD R9, R20, 0xa8c, R2 ;  /* 0x00000a8c14097824 */ /* 0x000fe200078e0202 */
[----:B------:R-:W-:-:S03]  /*0b60*/  PRMT R20, RZ, 0x7610, R20 ;  /* 0x00007610ff147816 */ /* 0x000fc60000000014 */
[----:B------:R-:W-:-:S08]  /*0b70*/  IMAD.WIDE R8, R9, R0, c[0x0][0x160] ;  /* 0x0000580009087625 */ /* 0x000fd000078e0200 */
[----:B------:R0:W5:Y:S01]  /*0b80*/  @P6 LDG.E.EL.U16 R20, [R8.64] ;  /* 0x0000000408146981 */ /* 0x000162000c2e1500 */
[C---:B------:R-:W-:Y:S01]  /*0b90*/  ISETP.LT.AND P6, PT, R22.reuse, 0x1b80, !P0 ;  /* 0x00001b801600780c */ /* 0x040fe200047c1270 */
[----:B-1----:R-:W-:Y:S01]  /*0ba0*/  IMAD R7, R22, 0xa8c, R2 ;  /* 0x00000a8c16077824 */ /* 0x002fe200078e0202 */
        /* <DEDUP_REMOVED lines=9> */
[----:B------:R-:W-:Y:S01]  /*0c40*/  IMAD R7, R19, 0xa8c, R2 ;  /* 0x00000a8c13077824 */ /* 0x000fe200078e0202 */
[----:B------:R-:W-:-:S03]  /*0c50*/  PRMT R19, RZ, 0x7610, R19 ;  /* 0x00007610ff137816 */ /* 0x000fc60000000013 */
[----:B0-----:R-:W-:Y:S01]  /*0c60*/  IMAD.WIDE R8, R7, R0, c[0x0][0x160] ;  /* 0x0000580007087625 */ /* 0x001fe200078e0200 */
[----:B------:R-:W-:-:S07]  /*0c70*/  MOV R7, RZ ;  /* 0x000000ff00077202 */ /* 0x000fce0000000f00 */
[----:B------:R0:W5:Y:S01]  /*0c80*/  @P6 LDG.E.EL.U16 R19, [R8.64] ;  /* 0x0000000408136981 */ /* 0x000162000c2e1500 */
[----:B-1----:R-:W-:Y:S01]  /*0c90*/  IMAD.WIDE R28, R21, R4, c[0x0][0x168] ;  /* 0x00005a00151c7625 */ /* 0x002fe200078e0204 */
[----:B------:R-:W-:-:S03]  /*0ca0*/  MOV R21, RZ ;  /* 0x000000ff00157202 */ /* 0x000fc60000000f00 */
[-C--:B0-----:R-:W-:Y:S01]  /*0cb0*/  IMAD.WIDE R8, R18, R4.reuse, c[0x0][0x168] ;  /* 0x00005a0012087625 */ /* 0x081fe200078e0204 */
[----:B------:R-:W-:Y:S02]  /*0cc0*/  MOV R18, RZ ;  /* 0x000000ff00127202 */ /* 0x000fe40000000f00 */
[----:B------:R-:W-:Y:S02]  /*0cd0*/  MOV R22, RZ ;  /* 0x000000ff00167202 */ /* 0x000fe40000000f00 */
[----:B------:R0:W5:Y:S01]  /*0ce0*/  @!P5 LDG.E.EL R7, [R8.64] ;  /* 0x000000040807d981 */ /* 0x000162000c2e1900 */
[----:B------:R-:W-:-:S03]  /*0cf0*/  IMAD.WIDE R26, R27, R4, c[0x0][0x168] ;  /* 0x00005a001b1a7625 */ /* 0x000fc600078e0204 */
[----:B------:R5:W5:Y:S04]  /*0d00*/  @!P4 LDG.E.EL R18, [R28.64] ;  /* 0x000000041c12c981 */ /* 0x000b68000c2e1900 */
[----:B------:R1:W5:Y:S01]  /*0d10*/  @!P3 LDG.E.EL R21, [R26.64] ;  /* 0x000000041a15b981 */ /* 0x000362000c2e1900 */
[----:B0-----:R-:W-:Y:S01]  /*0d20*/  IMAD.WIDE R8, R23, R4, c[0x0][0x168] ;  /* 0x00005a0017087625 */ /* 0x001fe200078e0204 */
[----:B------:R-:W-:-:S03]  /*0d30*/  MOV R23, RZ ;  /* 0x000000ff00177202 */ /* 0x000fc60000000f00 */
[----:B------:R-:W-:Y:S01]  /*0d40*/  IMAD.WIDE R4, R5, R4, c[0x0][0x168] ;  /* 0x00005a0005047625 */ /* 0x000fe200078e0204 */
[----:B------:R0:W5:Y:S04]  /*0d50*/  @!P2 LDG.E.EL R22, [R8.64] ;  /* 0x000000040816a981 */ /* 0x000168000c2e1900 */
[----:B------:R1:W5:Y:S01]  /*0d60*/  @!P1 LDG.E.EL R23, [R4.64] ;  /* 0x0000000404179981 */ /* 0x000362000c2e1900 */
[----:B------:R-:W-:Y:S02]  /*0d70*/  MOV R34, 0x381b5837 ;  /* 0x381b583700227802 */ /* 0x000fe40000000f00 */
[----:B------:R-:W-:-:S05]  /*0d80*/  LEA R3, R3, R36, 0x3 ;  /* 0x0000002403037211 */ /* 0x000fca00078e18ff */
[----:B0-----:R-:W-:-:S04]  /*0d90*/  IMAD.HI R8, R3, 0x66666667, RZ ;  /* 0x6666666703087827 */ /* 0x001fc800078e02ff */
[----:B---3--:R-:W-:Y:S01]  /*0da0*/  HADD2.F32 R30, -RZ, R30.H0_H0 ;  /* 0x2000001eff1e7230 */ /* 0x008fe20000004100 */
[----:B-1----:R-:W-:Y:S01]  /*0db0*/  SHF.R.U32.HI R5, RZ, 0x1f, R8 ;  /* 0x0000001fff057819 */ /* 0x002fe20000011608 */
[----:B--2---:R-:W-:Y:S01]  /*0dc0*/  HADD2.F32 R11, -RZ, R11.H0_H0 ;  /* 0x2000000bff0b7230 */ /* 0x004fe20000004100 */
[----:B------:R-:W-:Y:S01]  /*0dd0*/  ISETP.GE.AND P1, PT, R3, 0x1b80, PT ;  /* 0x00001b800300780c */ /* 0x000fe20003f26270 */
[----:B----4-:R-:W-:Y:S01]  /*0de0*/  HADD2.F32 R31, -RZ, R31.H0_H0 ;  /* 0x2000001fff1f7230 */ /* 0x010fe20000004100 */
[----:B------:R-:W-:Y:S02]  /*0df0*/  LEA.HI.SX32 R4, R8, R5, 0x19 ;  /* 0x0000000508047211 */ /* 0x000fe400078fcaff */
[----:B------:R-:W-:-:S03]  /*0e00*/  CS2R R8, SRZ ;  /* 0x0000000000087805 */ /* 0x000fc6000001ff00 */
[----:B------:R-:W-:-:S04]  /*0e10*/  IMAD R5, R4, -0x140, R3 ;  /* 0xfffffec004057824 */ /* 0x000fc800078e0203 */
[----:B------:R-:W-:Y:S01]  /*0e20*/  IMAD.WIDE R26, R5, R0, c[0x0][0x178] ;  /* 0x00005e00051a7625 */ /* 0x000fe200078e0200 */
[-C--:B-----5:R-:W-:Y:S01]  /*0e30*/  FFMA R29, R37, R34.reuse, 9.9999997473787516356e-06 ;  /* 0x3727c5ac251d7423 */ /* 0x0a0fe20000000022 */
[----:B------:R-:W-:-:S05]  /*0e40*/  FFMA R35, R35, R34, 9.9999997473787516356e-06 ;  /* 0x3727c5ac23237423 */ /* 0x000fca0000000022 */
[----:B------:R-:W0:Y:S08]  /*0e50*/  MUFU.RSQ R29, R29 ;  /* 0x0000001d001d7308 */ /* 0x000e300000001400 */
[----:B------:R-:W1:Y:S01]  /*0e60*/  MUFU.RSQ R35, R35 ;  /* 0x0000002300237308 */ /* 0x000e620000001400 */
[----:B------:R-:W-:-:S04]  /*0e70*/  FADD R30, R30, -R33 ;  /* 0x800000211e1e7221 */ /* 0x000fc80000000000 */
[----:B0-----:R-:W-:Y:S01]  /*0e80*/  FMUL R29, R29, R30 ;  /* 0x0000001e1d1d7220 */ /* 0x001fe20000400000 */
[----:B------:R-:W-:Y:S01]  /*0e90*/  FADD R32, R11, -R32 ;  /* 0x800000200b207221 */ /* 0x000fe20000000000 */
[----:B------:R-:W-:Y:S01]  /*0ea0*/  FADD R30, R31, -R10 ;  /* 0x8000000a1f1e7221 */ /* 0x000fe20000000000 */
[----:B------:R-:W-:Y:S02]  /*0eb0*/  FFMA R31, R12, R34, 9.9999997473787516356e-06 ;  /* 0x3727c5ac0c1f7423 */ /* 0x000fe40000000022 */
[----:B-1----:R-:W-:Y:S01]  /*0ec0*/  FMUL R37, R35, R32 ;  /* 0x0000002023257220 */ /* 0x002fe20000400000 */
[----:B------:R-:W-:Y:S01]  /*0ed0*/  CS2R R10, SRZ ;  /* 0x00000000000a7805 */ /* 0x000fe2000001ff00 */
[-C--:B------:R-:W-:Y:S01]  /*0ee0*/  FFMA R33, R14, R34.reuse, 9.9999997473787516356e-06 ;  /* 0x3727c5ac0e217423 */ /* 0x080fe20000000022 */
[----:B------:R-:W-:-:S04]  /*0ef0*/  FFMA R35, R15, R34, 9.9999997473787516356e-06 ;  /* 0x3727c5ac0f237423 */ /* 0x000fc80000000022 */
[----:B------:R0:W2:Y:S01]  /*0f00*/  @!P1 LDG.E.EL.128 R8, [R26.64] ;  /* 0x000000041a089981 */ /* 0x0000a2000c2e1d00 */
[----:B------:R-:W-:Y:S01]  /*0f10*/  CS2R R14, SRZ ;  /* 0x00000000000e7805 */ /* 0x000fe2000001ff00 */
[-C--:B------:R-:W-:Y:S02]  /*0f20*/  FFMA R32, R13, R34.reuse, 9.9999997473787516356e-06 ;  /* 0x3727c5ac0d207423 */ /* 0x080fe40000000022 */
[----:B------:R-:W-:Y:S01]  /*0f30*/  CS2R R12, SRZ ;  /* 0x00000000000c7805 */ /* 0x000fe2000001ff00 */
[-C--:B------:R-:W-:Y:S01]  /*0f40*/  FFMA R36, R24, R34.reuse, 9.9999997473787516356e-06 ;  /* 0x3727c5ac18247423 */ /* 0x080fe20000000022 */
[----:B------:R-:W-:Y:S01]  /*0f50*/  FFMA R34, R25, R34, 9.9999997473787516356e-06 ;  /* 0x3727c5ac19227423 */ /* 0x000fe20000000022 */
[----:B------:R-:W-:-:S05]  /*0f60*/  IMAD.WIDE R24, R5, R0, c[0x0][0x180] ;  /* 0x0000600005187625 */ /* 0x000fca00078e0200 */
[----:B------:R1:W3:Y:S04]  /*0f70*/  @!P1 LDG.E.EL.128 R12, [R24.64] ;  /* 0x00000004180c9981 */ /* 0x0002e8000c2e1d00 */
[----:B------:R-:W4:Y:S01]  /*0f80*/  S2R R28, SR_TID.X ;  /* 0x00000000001c7919 */ /* 0x000f220000002100 */
[----:B------:R-:W5:Y:S01]  /*0f90*/  MUFU.RSQ R31, R31 ;  /* 0x0000001f001f7308 */ /* 0x000f620000001400 */
[----:B0-----:R-:W-:-:S07]  /*0fa0*/  HADD2.F32 R26, -RZ, R17.H0_H0 ;  /* 0x20000011ff1a7230 */ /* 0x001fce0000004100 */
[----:B------:R-:W0:Y:S08]  /*0fb0*/  MUFU.RSQ R32, R32 ;  /* 0x0000002000207308 */ /* 0x000e300000001400 */
[----:B------:R-:W0:Y:S01]  /*0fc0*/  MUFU.RSQ R33, R33 ;  /* 0x0000002100217308 */ /* 0x000e220000001400 */
[----:B------:R-:W-:-:S07]  /*0fd0*/  HADD2.F32 R17, -RZ, R20.H0_H0 ;  /* 0x20000014ff117230 */ /* 0x000fce0000004100 */
[----:B------:R-:W0:Y:S08]  /*0fe0*/  MUFU.RSQ R35, R35 ;  /* 0x0000002300237308 */ /* 0x000e300000001400 */
[----:B------:R-:W0:Y:S01]  /*0ff0*/  MUFU.RSQ R36, R36 ;  /* 0x0000002400247308 */ /* 0x000e220000001400 */
[----:B------:R-:W-:-:S07]  /*1000*/  HADD2.F32 R20, -RZ, R6.H0_H0 ;  /* 0x20000006ff147230 */ /* 0x000fce0000004100 */
[----:B------:R-:W0:Y:S01]  /*1010*/  MUFU.RSQ R34, R34 ;  /* 0x0000002200227308 */ /* 0x000e220000001400 */
[----:B----4-:R-:W-:Y:S01]  /*1020*/  LOP3.LUT R28, R28, 0x7f, RZ, 0xc0, !PT ;  /* 0x0000007f1c1c7812 */ /* 0x010fe200078ec0ff */
[----:B-----5:R-:W-:-:S05]  /*1030*/  FMUL R27, R31, R30 ;  /* 0x0000001e1f1b7220 */ /* 0x020fca0000400000 */
[----:B------:R4:W-:Y:S01]  /*1040*/  STS [R28.X4+0x400], R27 ;  /* 0x0004001b1c007388 */ /* 0x0009e20000004800 */
[----:B------:R-:W-:Y:S01]  /*1050*/  HADD2.F32 R6, -RZ, R19.H0_H0 ;  /* 0x20000013ff067230 */ /* 0x000fe20000004100 */
[----:B-1----:R-:W-:Y:S01]  /*1060*/  FADD R25, R26, -R7 ;  /* 0x800000071a197221 */ /* 0x002fe20000000000 */
[----:B------:R-:W-:Y:S01]  /*1070*/  HADD2.F32 R7, -RZ, R16.H0_H0 ;  /* 0x20000010ff077230 */ /* 0x000fe20000004100 */
[----:B------:R-:W-:Y:S01]  /*1080*/  FADD R18, R17, -R18 ;  /* 0x8000001211127221 */ /* 0x000fe20000000000 */
[----:B------:R-:W-:Y:S01]  /*1090*/  FADD R20, R20, -R21 ;  /* 0x8000001514147221 */ /* 0x000fe20000000000 */
[----:B0-----:R-:W-:Y:S02]  /*10a0*/  FMUL R25, R32, R25 ;  /* 0x0000001920197220 */ /* 0x001fe40000400000 */
[----:B------:R-:W-:Y:S01]  /*10b0*/  FMUL R33, R33, R18 ;  /* 0x0000001221217220 */ /* 0x000fe20000400000 */
[----:B------:R-:W-:Y:S01]  /*10c0*/  FADD R7, R7, -R22 ;  /* 0x8000001607077221 */ /* 0x000fe20000000000 */
[----:B------:R-:W-:Y:S01]  /*10d0*/  FADD R23, R6, -R23 ;  /* 0x8000001706177221 */ /* 0x000fe20000000000 */
[----:B------:R-:W-:-:S02]  /*10e0*/  FMUL R35, R35, R20 ;  /* 0x0000001423237220 */ /* 0x000fc40000400000 */
[----:B------:R-:W-:Y:S01]  /*10f0*/  FMUL R7, R36, R7 ;  /* 0x0000000724077220 */ /* 0x000fe20000400000 */
[----:B----4-:R-:W-:Y:S01]  /*1100*/  FMUL R27, R34, R23 ;  /* 0x00000017221b7220 */ /* 0x010fe20000400000 */
[----:B------:R-:W-:Y:S01]  /*1110*/  SHF.L.U32 R6, R28, 0x5, RZ ;  /* 0x000000051c067819 */ /* 0x000fe200000006ff */
[----:B------:R-:W-:Y:S04]  /*1120*/  STS [R28.X4], R37 ;  /* 0x000000251c007388 */ /* 0x000fe80000004800 */
[----:B------:R-:W-:Y:S04]  /*1130*/  STS [R28.X4+0x200], R29 ;  /* 0x0002001d1c007388 */ /* 0x000fe80000004800 */
[----:B------:R-:W-:Y:S04]  /*1140*/  STS [R28.X4+0x600], R25 ;  /* 0x000600191c007388 */ /* 0x000fe80000004800 */
[----:B------:R-:W-:Y:S04]  /*1150*/  STS [R28.X4+0x800], R33 ;  /* 0x000800211c007388 */ /* 0x000fe80000004800 */
[----:B------:R-:W-:Y:S04]  /*1160*/  STS [R28.X4+0xa00], R35 ;  /* 0x000a00231c007388 */ /* 0x000fe80000004800 */
[----:B------:R-:W-:Y:S04]  /*1170*/  STS [R28.X4+0xc00], R7 ;  /* 0x000c00071c007388 */ /* 0x000fe80000004800 */
[----:B------:R-:W-:Y:S04]  /*1180*/  STS [R28.X4+0xe00], R27 ;  /* 0x000e001b1c007388 */ /* 0x000fe80000004800 */
[----:B------:R-:W-:Y:S06]  /*1190*/  BAR.SYNC 0x0 ;  /* 0x0000000000007b1d */ /* 0x000fec0000000000 */
[----:B------:R-:W0:Y:S04]  /*11a0*/  LDS.128 R16, [R6+0x10] ;  /* 0x0000100006107984 */ /* 0x000e280000000c00 */
[----:B------:R1:W4:Y:S01]  /*11b0*/  LDS.128 R20, [R6] ;  /* 0x0000000006147984 */ /* 0x0003220000000c00 */
[----:B------:R-:W-:-:S02]  /*11c0*/  IMAD R5, R2, 0x140, R5 ;  /* 0x0000014002057824 */ /* 0x000fc400078e0205 */
[--C-:B--2---:R-:W-:Y:S02]  /*11d0*/  HADD2.F32 R24, -RZ, R10.reuse.H0_H0 ;  /* 0x2000000aff187230 */ /* 0x104fe40000004100 */
[----:B------:R-:W-:Y:S02]  /*11e0*/  HADD2.F32 R10, -RZ, R10.H1_H1 ;  /* 0x3000000aff0a7230 */ /* 0x000fe40000004100 */
[--C-:B---3--:R-:W-:Y:S02]  /*11f0*/  HADD2.F32 R29, -RZ, R14.reuse.H0_H0 ;  /* 0x2000000eff1d7230 */ /* 0x108fe40000004100 */
[----:B------:R-:W-:-:S03]  /*1200*/  HADD2.F32 R14, -RZ, R14.H1_H1 ;  /* 0x3000000eff0e7230 */ /* 0x000fc60000004100 */
[----:B0-----:R-:W-:-:S04]  /*1210*/  FFMA R16, R16, R24, R29 ;  /* 0x0000001810107223 */ /* 0x001fc8000000001d */
[----:B------:R-:W-:Y:S01]  /*1220*/  FADD R7, RZ, -R16 ;  /* 0x80000010ff077221 */ /* 0x000fe20000000000 */
[----:B------:R-:W-:Y:S01]  /*1230*/  FFMA R17, R17, R10, R14 ;  /* 0x0000000a11117223 */ /* 0x000fe2000000000e */
[----:B------:R-:W-:Y:S02]  /*1240*/  HADD2.F32 R10, -RZ, R11.H0_H0 ;  /* 0x2000000bff0a7230 */ /* 0x000fe40000004100 */
[----:B------:R-:W-:Y:S01]  /*1250*/  FMUL R14, R7, 1.4426950216293334961 ;  /* 0x3fb8aa3b070e7820 */ /* 0x000fe20000400000 */
[----:B------:R-:W-:Y:S01]  /*1260*/  HADD2.F32 R7, -RZ, R15.H0_H0 ;  /* 0x2000000fff077230 */ /* 0x000fe20000004100 */
[----:B-1----:R-:W-:-:S04]  /*1270*/  FADD R6, RZ, -R17 ;  /* 0x80000011ff067221 */ /* 0x002fc80000000000 */
[----:B------:R-:W-:Y:S01]  /*1280*/  FFMA R18, R10, R18, R7 ;  /* 0x000000120a127223 */ /* 0x000fe20000000007 */
[----:B------:R-:W-:Y:S01]  /*1290*/  FMUL R7, R6, 1.4426950216293334961 ;  /* 0x3fb8aa3b06077820 */ /* 0x000fe20000400000 */
[----:B------:R-:W-:Y:S02]  /*12a0*/  HADD2.F32 R24, -RZ, R8.H0_H0 ;  /* 0x20000008ff187230 */ /* 0x000fe40000004100 */
[----:B------:R-:W-:Y:S01]  /*12b0*/  HADD2.F32 R25, -RZ, R12.H0_H0 ;  /* 0x2000000cff197230 */ /* 0x000fe20000004100 */
[----:B------:R-:W-:Y:S02]  /*12c0*/  FSETP.GEU.AND P4, PT, R14, -126, PT ;  /* 0xc2fc00000e00780b */ /* 0x000fe40003f8e000 */
[----:B------:R-:W-:Y:S02]  /*12d0*/  FSETP.GEU.AND P2, PT, R7, -126, PT ;  /* 0xc2fc00000700780b */ /* 0x000fe40003f4e000 */
[----:B----4-:R-:W-:Y:S01]  /*12e0*/  FFMA R20, R20, R24, R25 ;  /* 0x0000001814147223 */ /* 0x010fe20000000019 */
[----:B------:R-:W-:-:S02]  /*12f0*/  HADD2.F32 R24, -RZ, R8.H1_H1 ;  /* 0x30000008ff187230 */ /* 0x000fc40000004100 */
[----:B------:R-:W-:Y:S01]  /*1300*/  HADD2.F32 R8, -RZ, R15.H1_H1 ;  /* 0x3000000fff087230 */ /* 0x000fe20000004100 */
[----:B------:R-:W-:Y:S01]  /*1310*/  FADD R15, RZ, -R20 ;  /* 0x80000014ff0f7221 */ /* 0x000fe20000000000 */
[----:B------:R-:W-:Y:S01]  /*1320*/  HADD2.F32 R12, -RZ, R12.H1_H1 ;  /* 0x3000000cff0c7230 */ /* 0x000fe20000004100 */
[----:B------:R-:W-:Y:S02]  /*1330*/  FADD R6, RZ, -R18 ;  /* 0x80000012ff067221 */ /* 0x000fe40000000000 */
[----:B------:R-:W-:Y:S01]  /*1340*/  FMUL R25, R15, 1.4426950216293334961 ;  /* 0x3fb8aa3b0f197820 */ /* 0x000fe20000400000 */
[----:B------:R-:W-:Y:S01]  /*1350*/  HADD2.F32 R15, -RZ, R13.H0_H0 ;  /* 0x2000000dff0f7230 */ /* 0x000fe20000004100 */
[----:B------:R-:W-:Y:S01]  /*1360*/  FFMA R21, R21, R24, R12 ;  /* 0x0000001815157223 */ /* 0x000fe2000000000c */
[----:B------:R-:W-:Y:S01]  /*1370*/  HADD2.F32 R12, -RZ, R9.H0_H0 ;  /* 0x20000009ff0c7230 */ /* 0x000fe20000004100 */
[----:B------:R-:W-:Y:S01]  /*1380*/  @!P4 FMUL R14, R14, 0.5 ;  /* 0x3f0000000e0ec820 */ /* 0x000fe20000400000 */
[----:B------:R-:W-:Y:S01]  /*1390*/  HADD2.F32 R11, -RZ, R11.H1_H1 ;  /* 0x3000000bff0b7230 */ /* 0x000fe20000004100 */
[----:B------:R-:W-:Y:S01]  /*13a0*/  @!P2 FMUL R7, R7, 0.5 ;  /* 0x3f0000000707a820 */ /* 0x000fe20000400000 */
[----:B------:R-:W-:Y:S01]  /*13b0*/  FMUL R10, R6, 1.4426950216293334961 ;  /* 0x3fb8aa3b060a7820 */ /* 0x000fe20000400000 */
[----:B------:R-:W-:Y:S01]  /*13c0*/  FFMA R22, R12, R22, R15 ;  /* 0x000000160c167223 */ /* 0x000fe2000000000f */
[----:B------:R0:W1:Y:S01]  /*13d0*/  MUFU.EX2 R6, R14 ;  /* 0x0000000e00067308 */ /* 0x0000620000000800 */
[----:B------:R-:W-:Y:S01]  /*13e0*/  FFMA R19, R11, R19, R8 ;  /* 0x000000130b137223 */ /* 0x000fe20000000008 */
[----:B------:R-:W-:-:S02]  /*13f0*/  HADD2.F32 R9, -RZ, R9.H1_H1 ;  /* 0x30000009ff097230 */ /* 0x000fc40000004100 */
[----:B------:R-:W-:Y:S01]  /*1400*/  HADD2.F32 R12, -RZ, R13.H1_H1 ;  /* 0x3000000dff0c7230 */ /* 0x000fe20000004100 */
[----:B------:R-:W-:-:S03]  /*1410*/  FSETP.GEU.AND P3, PT, R25, -126, PT ;  /* 0xc2fc00001900780b */ /* 0x000fc60003f6e000 */
[----:B------:R-:W2:Y:S01]  /*1420*/  MUFU.EX2 R7, R7 ;  /* 0x0000000700077308 */ /* 0x000ea20000000800 */
[----:B------:R-:W-:Y:S01]  /*1430*/  FADD R8, RZ, -R19 ;  /* 0x80000013ff087221 */ /* 0x000fe20000000000 */
[----:B------:R-:W-:Y:S01]  /*1440*/  FSETP.GEU.AND P1, PT, R10, -126, PT ;  /* 0xc2fc00000a00780b */ /* 0x000fe20003f2e000 */
[----:B------:R-:W-:Y:S01]  /*1450*/  FFMA R23, R9, R23, R12 ;  /* 0x0000001709177223 */ /* 0x000fe2000000000c */
[----:B------:R-:W-:Y:S01]  /*1460*/  FADD R13, RZ, -R22 ;  /* 0x80000016ff0d7221 */ /* 0x000fe20000000000 */
[----:B------:R-:W-:Y:S01]  /*1470*/  FMUL R11, R8, 1.4426950216293334961 ;  /* 0x3fb8aa3b080b7820 */ /* 0x000fe20000400000 */
[----:B0-----:R-:W-:Y:S01]  /*1480*/  FADD R14, RZ, -R21 ;  /* 0x80000015ff0e7221 */ /* 0x001fe20000000000 */
[----:B------:R-:W-:Y:S01]  /*1490*/  FADD R9, RZ, -R23 ;  /* 0x80000017ff097221 */ /* 0x000fe20000000000 */
[----:B------:R-:W-:Y:S02]  /*14a0*/  FMUL R13, R13, 1.4426950216293334961 ;  /* 0x3fb8aa3b0d0d7820 */ /* 0x000fe40000400000 */
[----:B------:R-:W-:Y:S01]  /*14b0*/  FMUL R14, R14, 1.4426950216293334961 ;  /* 0x3fb8aa3b0e0e7820 */ /* 0x000fe20000400000 */
[----:B------:R-:W-:Y:S01]  /*14c0*/  FSETP.GEU.AND P6, PT, R11, -126, PT ;  /* 0xc2fc00000b00780b */ /* 0x000fe20003fce000 */
[----:B------:R-:W-:Y:S01]  /*14d0*/  FMUL R9, R9, 1.4426950216293334961 ;  /* 0x3fb8aa3b09097820 */ /* 0x000fe20000400000 */
[----:B------:R-:W-:Y:S01]  /*14e0*/  @!P3 FMUL R25, R25, 0.5 ;  /* 0x3f0000001919b820 */ /* 0x000fe20000400000 */
[----:B-1----:R-:W-:Y:S01]  /*14f0*/  @!P4 FMUL R6, R6, R6 ;  /* 0x000000060606c220 */ /* 0x002fe20000400000 */
[----:B------:R-:W-:Y:S01]  /*1500*/  FSETP.GEU.AND P4, PT, R13, -126, PT ;  /* 0xc2fc00000d00780b */ /* 0x000fe20003f8e000 */
[----:B--2---:R-:W-:Y:S01]  /*1510*/  @!P2 FMUL R7, R7, R7 ;  /* 0x000000070707a220 */ /* 0x004fe20000400000 */
[----:B------:R-:W-:Y:S01]  /*1520*/  FSETP.GEU.AND P5, PT, R14, -126, PT ;  /* 0xc2fc00000e00780b */ /* 0x000fe20003fae000 */
[----:B------:R-:W-:Y:S01]  /*1530*/  @!P1 FMUL R10, R10, 0.5 ;  /* 0x3f0000000a0a9820 */ /* 0x000fe20000400000 */
[----:B------:R-:W-:Y:S01]  /*1540*/  FSETP.GEU.AND P2, PT, R9, -126, PT ;  /* 0xc2fc00000900780b */ /* 0x000fe20003f4e000 */
[----:B------:R-:W0:Y:S04]  /*1550*/  MUFU.EX2 R25, R25 ;  /* 0x0000001900197308 */ /* 0x000e280000000800 */
[----:B------:R-:W-:-:S04]  /*1560*/  @!P6 FMUL R11, R11, 0.5 ;  /* 0x3f0000000b0be820 */ /* 0x000fc80000400000 */
[----:B------:R-:W1:Y:S01]  /*1570*/  MUFU.EX2 R8, R10 ;  /* 0x0000000a00087308 */ /* 0x000e620000000800 */
[----:B------:R-:W-:Y:S01]  /*1580*/  @!P4 FMUL R13, R13, 0.5 ;  /* 0x3f0000000d0dc820 */ /* 0x000fe20000400000 */
[----:B------:R-:W-:Y:S02]  /*1590*/  @!P5 FMUL R14, R14, 0.5 ;  /* 0x3f0000000e0ed820 */ /* 0x000fe40000400000 */
[----:B------:R-:W-:Y:S01]  /*15a0*/  @!P2 FMUL R9, R9, 0.5 ;  /* 0x3f0000000909a820 */ /* 0x000fe20000400000 */
[----:B------:R-:W-:Y:S01]  /*15b0*/  FADD R6, R6, 1 ;  /* 0x3f80000006067421 */ /* 0x000fe20000000000 */
[----:B------:R-:W-:Y:S02]  /*15c0*/  FADD R12, R7, 1 ;  /* 0x3f800000070c7421 */ /* 0x000fe40000000000 */
[----:B------:R-:W2:Y:S01]  /*15d0*/  MUFU.EX2 R11, R11 ;  /* 0x0000000b000b7308 */ /* 0x000ea20000000800 */
[----:B0-----:R-:W-:Y:S01]  /*15e0*/  @!P3 FMUL R25, R25, R25 ;  /* 0x000000191919b220 */ /* 0x001fe20000400000 */
[----:B------:R-:W-:-:S06]  /*15f0*/  FSETP.GT.AND P3, PT, R6, 8.50705917302346158658e+37, PT ;  /* 0x7e8000000600780b */ /* 0x000fcc0003f64000 */
[----:B------:R-:W0:Y:S01]  /*1600*/  MUFU.EX2 R13, R13 ;  /* 0x0000000d000d7308 */ /* 0x000e220000000800 */
[----:B-1----:R-:W-:Y:S01]  /*1610*/  @!P1 FMUL R8, R8, R8 ;  /* 0x0000000808089220 */ /* 0x002fe20000400000 */
[----:B------:R-:W-:-:S06]  /*1620*/  FSETP.GT.AND P1, PT, R12, 8.50705917302346158658e+37, PT ;  /* 0x7e8000000c00780b */ /* 0x000fcc0003f24000 */
[----:B------:R-:W1:Y:S08]  /*1630*/  MUFU.EX2 R14, R14 ;  /* 0x0000000e000e7308 */ /* 0x000e700000000800 */
[----:B------:R-:W3:Y:S01]  /*1640*/  MUFU.EX2 R9, R9 ;  /* 0x0000000900097308 */ /* 0x000ee20000000800 */
[----:B--2---:R-:W-:Y:S01]  /*1650*/  @!P6 FMUL R11, R11, R11 ;  /* 0x0000000b0b0be220 */ /* 0x004fe20000400000 */
[----:B------:R-:W-:Y:S01]  /*1660*/  @P3 FMUL R6, R6, 0.25 ;  /* 0x3e80000006063820 */ /* 0x000fe20000400000 */
[----:B0-----:R-:W-:Y:S01]  /*1670*/  @!P4 FMUL R13, R13, R13 ;  /* 0x0000000d0d0dc220 */ /* 0x001fe20000400000 */
[----:B------:R-:W-:Y:S01]  /*1680*/  @P1 FMUL R12, R12, 0.25 ;  /* 0x3e8000000c0c1820 */ /* 0x000fe20000400000 */
[----:B------:R-:W-:Y:S01]  /*1690*/  FADD R24, R11, 1 ;  /* 0x3f8000000b187421 */ /* 0x000fe20000000000 */
[----:B-1----:R-:W-:Y:S01]  /*16a0*/  @!P5 FMUL R14, R14, R14 ;  /* 0x0000000e0e0ed220 */ /* 0x002fe20000400000 */
[----:B------:R-:W-:Y:S01]  /*16b0*/  FADD R15, R8, 1 ;  /* 0x3f800000080f7421 */ /* 0x000fe20000000000 */
[----:B------:R0:W1:Y:S01]  /*16c0*/  MUFU.RCP R7, R6 ;  /* 0x0000000600077308 */ /* 0x0000620000001000 */
[----:B------:R-:W-:Y:S01]  /*16d0*/  FADD R11, R13, 1 ;  /* 0x3f8000000d0b7421 */ /* 0x000fe20000000000 */
[----:B------:R-:W-:Y:S01]  /*16e0*/  FADD R10, R14, 1 ;  /* 0x3f8000000e0a7421 */ /* 0x000fe20000000000 */
[----:B---3--:R-:W-:Y:S01]  /*16f0*/  @!P2 FMUL R9, R9, R9 ;  /* 0x000000090909a220 */ /* 0x008fe20000400000 */
[----:B------:R-:W-:-:S04]  /*1700*/  FSETP.GT.AND P5, PT, R24, 8.50705917302346158658e+37, PT ;  /* 0x7e8000001800780b */ /* 0x000fc80003fa4000 */
[----:B------:R2:W3:Y:S01]  /*1710*/  MUFU.RCP R8, R12 ;  /* 0x0000000c00087308 */ /* 0x0004e20000001000 */
[----:B0-----:R-:W-:Y:S01]  /*1720*/  MOV R6, 0x3e800000 ;  /* 0x3e80000000067802 */ /* 0x001fe20000000f00 */
[----:B------:R-:W-:Y:S01]  /*1730*/  FADD R25, R25, 1 ;  /* 0x3f80000019197421 */ /* 0x000fe20000000000 */
[----:B------:R-:W-:Y:S02]  /*1740*/  FSETP.GT.AND P2, PT, R11, 8.50705917302346158658e+37, PT ;  /* 0x7e8000000b00780b */ /* 0x000fe40003f44000 */
[----:B------:R-:W-:Y:S01]  /*1750*/  FSEL R14, R6, 1, P3 ;  /* 0x3f800000060e7808 */ /* 0x000fe20001800000 */
[----:B--2---:R-:W-:Y:S01]  /*1760*/  FADD R12, R9, 1 ;  /* 0x3f800000090c7421 */ /* 0x004fe20000000000 */
[----:B------:R-:W-:Y:S02]  /*1770*/  FSETP.GT.AND P6, PT, R15, 8.50705917302346158658e+37, PT ;  /* 0x7e8000000f00780b */ /* 0x000fe40003fc4000 */
[----:B------:R-:W-:Y:S02]  /*1780*/  FSETP.GT.AND P3, PT, R10, 8.50705917302346158658e+37, PT ;  /* 0x7e8000000a00780b */ /* 0x000fe40003f64000 */
[----:B------:R-:W-:-:S02]  /*1790*/  FSEL R13, R6, 1, P1 ;  /* 0x3f800000060d7808 */ /* 0x000fc40000800000 */
[----:B------:R-:W-:Y:S02]  /*17a0*/  FSETP.GT.AND P1, PT, R12, 8.50705917302346158658e+37, PT ;  /* 0x7e8000000c00780b */ /* 0x000fe40003f24000 */
[----:B------:R-:W-:Y:S01]  /*17b0*/  FSETP.GT.AND P4, PT, R25, 8.50705917302346158658e+37, PT ;  /* 0x7e8000001900780b */ /* 0x000fe20003f84000 */
[----:B------:R-:W-:Y:S01]  /*17c0*/  @P5 FMUL R24, R24, 0.25 ;  /* 0x3e80000018185820 */ /* 0x000fe20000400000 */
[----:B------:R-:W-:-:S03]  /*17d0*/  @P2 FMUL R11, R11, 0.25 ;  /* 0x3e8000000b0b2820 */ /* 0x000fc60000400000 */
[----:B------:R-:W-:Y:S01]  /*17e0*/  @P6 FMUL R15, R15, 0.25 ;  /* 0x3e8000000f0f6820 */ /* 0x000fe20000400000 */
[----:B------:R-:W0:Y:S01]  /*17f0*/  MUFU.RCP R26, R24 ;  /* 0x00000018001a7308 */ /* 0x000e220000001000 */
[----:B------:R-:W-:-:S04]  /*1800*/  @P3 FMUL R10, R10, 0.25 ;  /* 0x3e8000000a0a3820 */ /* 0x000fc80000400000 */
[----:B------:R-:W-:Y:S02]  /*1810*/  @P1 FMUL R12, R12, 0.25 ;  /* 0x3e8000000c0c1820 */ /* 0x000fe40000400000 */
[----:B------:R-:W-:Y:S01]  /*1820*/  @P4 FMUL R25, R25, 0.25 ;  /* 0x3e80000019194820 */ /* 0x000fe20000400000 */
[----:B------:R-:W2:Y:S01]  /*1830*/  MUFU.RCP R11, R11 ;  /* 0x0000000b000b7308 */ /* 0x000ea20000001000 */
[----:B------:R-:W-:Y:S01]  /*1840*/  ISETP.LT.AND P0, PT, R3, 0x1b80, !P0 ;  /* 0x00001b800300780c */ /* 0x000fe20004701270 */
[----:B-1----:R-:W-:-:S06]  /*1850*/  FMUL R7, R7, R14 ;  /* 0x0000000e07077220 */ /* 0x002fcc0000400000 */
[----:B------:R-:W1:Y:S01]  /*1860*/  MUFU.RCP R2, R12 ;  /* 0x0000000c00027308 */ /* 0x000e620000001000 */
[----:B------:R-:W-:Y:S01]  /*1870*/  FSEL R3, R6, 1, P5 ;  /* 0x3f80000006037808 */ /* 0x000fe20002800000 */
[----:B---3--:R-:W-:-:S06]  /*1880*/  FMUL R8, R8, R13 ;  /* 0x0000000d08087220 */ /* 0x008fcc0000400000 */
[----:B------:R-:W3:Y:S08]  /*1890*/  MUFU.RCP R15, R15 ;  /* 0x0000000f000f7308 */ /* 0x000ef00000001000 */
[----:B------:R-:W4:Y:S08]  /*18a0*/  MUFU.RCP R9, R25 ;  /* 0x0000001900097308 */ /* 0x000f300000001000 */
[----:B------:R-:W5:Y:S01]  /*18b0*/  MUFU.RCP R10, R10 ;  /* 0x0000000a000a7308 */ /* 0x000f620000001000 */
[----:B------:R-:W-:Y:S01]  /*18c0*/  FMUL R16, R16, R7 ;  /* 0x0000000710107220 */ /* 0x000fe20000400000 */
[----:B0-----:R-:W-:Y:S01]  /*18d0*/  FMUL R26, R26, R3 ;  /* 0x000000031a1a7220 */ /* 0x001fe20000400000 */
[----:B------:R-:W-:Y:S01]  /*18e0*/  FMUL R17, R17, R8 ;  /* 0x0000000811117220 */ /* 0x000fe20000400000 */
[----:B------:R-:W-:-:S02]  /*18f0*/  FSEL R14, R6, 1, P2 ;  /* 0x3f800000060e7808 */ /* 0x000fc40001000000 */
[C---:B------:R-:W-:Y:S02]  /*1900*/  FSEL R7, R6.reuse, 1, P1 ;  /* 0x3f80000006077808 */ /* 0x040fe40000800000 */
[C---:B------:R-:W-:Y:S02]  /*1910*/  FSEL R24, R6.reuse, 1, P6 ;  /* 0x3f80000006187808 */ /* 0x040fe40003000000 */
[C---:B------:R-:W-:Y:S02]  /*1920*/  FSEL R8, R6.reuse, 1, P4 ;  /* 0x3f80000006087808 */ /* 0x040fe40002000000 */
[----:B------:R-:W-:Y:S01]  /*1930*/  FSEL R3, R6, 1, P3 ;  /* 0x3f80000006037808 */ /* 0x000fe20001800000 */
[----:B--2---:R-:W-:Y:S01]  /*1940*/  FMUL R11, R11, R14 ;  /* 0x0000000e0b0b7220 */ /* 0x004fe20000400000 */
[----:B-1----:R-:W-:Y:S01]  /*1950*/  FMUL R2, R2, R7 ;  /* 0x0000000702027220 */ /* 0x002fe20000400000 */
[----:B---3--:R-:W-:Y:S01]  /*1960*/  FMUL R15, R15, R24 ;  /* 0x000000180f0f7220 */ /* 0x008fe20000400000 */
[----:B----4-:R-:W-:Y:S01]  /*1970*/  FMUL R9, R9, R8 ;  /* 0x0000000809097220 */ /* 0x010fe20000400000 */
[----:B-----5:R-:W-:Y:S01]  /*1980*/  FMUL R10, R10, R3 ;  /* 0x000000030a0a7220 */ /* 0x020fe20000400000 */
[----:B------:R-:W-:Y:S01]  /*1990*/  FMUL R11, R22, R11 ;  /* 0x0000000b160b7220 */ /* 0x000fe20000400000 */
[----:B------:R-:W-:Y:S01]  /*19a0*/  FMUL R2, R23, R2 ;  /* 0x0000000217027220 */ /* 0x000fe20000400000 */
[----:B------:R-:W-:Y:S01]  /*19b0*/  FMUL R15, R18, R15 ;  /* 0x0000000f120f7220 */ /* 0x000fe20000400000 */
[----:B------:R-:W-:Y:S01]  /*19c0*/  FMUL R26, R19, R26 ;  /* 0x0000001a131a7220 */ /* 0x000fe20000400000 */
[----:B------:R-:W-:Y:S01]  /*19d0*/  FMUL R9, R20, R9 ;  /* 0x0000000914097220 */ /* 0x000fe20000400000 */
[----:B------:R-:W-:Y:S01]  /*19e0*/  FMUL R10, R21, R10 ;  /* 0x0000000a150a7220 */ /* 0x000fe20000400000 */
[----:B------:R-:W-:Y:S01]  /*19f0*/  IMAD R3, R4, 0xd2f00, R5 ;  /* 0x000d2f0004037824 */ /* 0x000fe200078e0205 */
[----:B------:R-:W-:-:S02]  /*1a00*/  F2FP.F16.F32.PACK_AB R5, R2, R11 ;  /* 0x0000000b0205723e */ /* 0x000fc400000000ff */
[----:B------:R-:W-:Y:S01]  /*1a10*/  F2FP.F16.F32.PACK_AB R6, R17, R16 ;  /* 0x000000101106723e */ /* 0x000fe200000000ff */
[----:B------:R-:W-:Y:S01]  /*1a20*/  IMAD.WIDE R2, R3, R0, c[0x0][0x188] ;  /* 0x0000620003027625 */ /* 0x000fe200078e0200 */
[----:B------:R-:W-:Y:S02]  /*1a30*/  F2FP.F16.F32.PACK_AB R7, R26, R15 ;  /* 0x0000000f1a07723e */ /* 0x000fe400000000ff */
[----:B------:R-:W-:Y:S01]  /*1a40*/  F2FP.F16.F32.PACK_AB R4, R10, R9 ;  /* 0x000000090a04723e */ /* 0x000fe200000000ff */
[----:B------:R-:W-:Y:S06]  /*1a50*/  @!P0 EXIT ;  /* 0x000000000000894d */ /* 0x000fec0003800000 */
[----:B------:R-:W-:Y:S01]  /*1a60*/  STG.E.128 [R2.64], R4 ;  /* 0x0000000402007986 */ /* 0x000fe2000c101d04 */
[----:B------:R-:W-:Y:S05]  /*1a70*/  EXIT ;  /* 0x000000000000794d */ /* 0x000fea0003800000 */
.L_x_0:
[----:B------:R-:W-:-:S00]  /*1a80*/  BRA `(.L_x_0) ;  /* 0xfffffff000007947 */ /* 0x000fc0000383ffff */
[----:B------:R-:W-:-:S00]  /*1a90*/  NOP ;  /* 0x0000000000007918 */ /* 0x000fc00000000000 */
        /* <DEDUP_REMOVED lines=14> */
.L_x_1:


//--------------------- .nv.global.init           --------------------------
	.section	.nv.global.init,"aw",@progbits
.nv.global.init:
	.type		_$_str,@object
	.size		_$_str,(.L_0 - _$_str)
_$_str:
        /*0000*/ 	.byte	0x5f, 0x5f, 0x43, 0x55, 0x44, 0x41, 0x5f, 0x46, 0x54, 0x5a, 0x00
.L_0:


//--------------------- .nv.shared.triton__0d1d2d3d4d5d6de7 --------------------------
	.section	.nv.shared.triton__0d1d2d3d4d5d6de7,"aw",@nobits
	.align	16
